//
// Generated by NVIDIA NVVM Compiler
//
// Compiler Build ID: CL-36424714
// Cuda compilation tools, release 13.0, V13.0.88
// Based on NVVM 20.0.0
//

.version 9.0
.target sm_100
.address_size 64

	// .globl	_Z5hellov
.extern .func  (.param .b32 func_retval0) vprintf
(
	.param .b64 vprintf_param_0,
	.param .b64 vprintf_param_1
)
;
.global .align 1 .b8 $str[32] = {73, 32, 97, 109, 32, 115, 111, 32, 99, 111, 111, 108, 33, 32, 73, 32, 99, 97, 110, 32, 99, 111, 100, 101, 32, 71, 80, 85, 33, 32, 10};

.visible .entry _Z5hellov()
{
	.reg .b32 	%r<3>;
	.reg .b64 	%rd<3>;

	mov.u64 	%rd1, $str;
	cvta.global.u64 	%rd2, %rd1;
	{ // callseq 0, 0
	.param .b64 param0;
	st.param.b64 	[param0], %rd2;
	.param .b64 param1;
	st.param.b64 	[param1], 0;
	.param .b32 retval0;
	call.uni (retval0), 
	vprintf, 
	(
	param0, 
	param1
	);
	ld.param.b32 	%r1, [retval0];
	} // callseq 0
	ret;

}


// ===== COMPILED SASS (sm_100) =====

	.target	sm_100

	.elftype	@"ET_EXEC"


//--------------------- .note.nv.tkinfo           --------------------------
	.section	.note.nv.tkinfo,"",@"SHT_NOTE"
	.sectionflags	@"SHF_NOTE_NV_TKINFO"
	.tkinfo
        /*0018*/ 	.word	0x00000002
        /*0030*/ 	.string	""
        /*0030*/ 	.string	"ptxas"
        /*0030*/ 	.string	"Cuda compilation tools, release 13.0, V13.0.88"
        /*0030*/ 	.string	"Build cuda_13.0.r13.0/compiler.36424714_0"
        /*0030*/ 	.string	"-arch sm_100 -m 64 "



//--------------------- .note.nv.cuinfo           --------------------------
	.section	.note.nv.cuinfo,"",@"SHT_NOTE"
	.sectionflags	@"SHF_NOTE_NV_CUINFO"
        /*0018*/ 	.short	0x0002
        /*001a*/ 	.short	0x0064
        /*001c*/ 	.short	0x0082
	.zero		2


//--------------------- .nv.info                  --------------------------
	.section	.nv.info,"",@"SHT_CUDA_INFO"
	.align	4


	//----- nvinfo : EIATTR_REGCOUNT
	.align		4
        /*0000*/ 	.byte	0x04, 0x2f
        /*0002*/ 	.short	(.L_2 - .L_1)
	.align		4
.L_1:
        /*0004*/ 	.word	index@(_Z5hellov)
        /*0008*/ 	.word	0x00000018


	//----- nvinfo : EIATTR_FRAME_SIZE
	.align		4
.L_2:
        /*000c*/ 	.byte	0x04, 0x11
        /*000e*/ 	.short	(.L_4 - .L_3)
	.align		4
.L_3:
        /*0010*/ 	.word	index@(_Z5hellov)
        /*0014*/ 	.word	0x00000000


	//----- nvinfo : EIATTR_MIN_STACK_SIZE
	.align		4
.L_4:
        /*0018*/ 	.byte	0x04, 0x12
        /*001a*/ 	.short	(.L_6 - .L_5)
	.align		4
.L_5:
        /*001c*/ 	.word	index@(_Z5hellov)
        /*0020*/ 	.word	0x00000000
.L_6:


//--------------------- .nv.compat                --------------------------
	.section	.nv.compat,"",@"SHT_CUDA_COMPAT_INFO"
	.align	4
        /*0000*/ 	.byte	0x02, 0x09, 0x00, 0x00, 0x02, 0x02, 0x01, 0x00, 0x02, 0x05, 0x05, 0x00, 0x03, 0x07, 0x01, 0x01
        /*0010*/ 	.byte	0x02, 0x03, 0x00, 0x00, 0x02, 0x06, 0x01, 0x00, 0x04, 0x0b, 0x08, 0x00, 0x09, 0x00, 0x00, 0x00
        /*0020*/ 	.byte	0x00, 0x00, 0x00, 0x00


//--------------------- .nv.info._Z5hellov        --------------------------
	.section	.nv.info._Z5hellov,"",@"SHT_CUDA_INFO"
	.sectionflags	@""
	.align	4


	//----- nvinfo : EIATTR_CUDA_API_VERSION
	.align		4
        /*0000*/ 	.byte	0x04, 0x37
        /*0002*/ 	.short	(.L_8 - .L_7)
.L_7:
        /*0004*/ 	.word	0x00000082


	//----- nvinfo : EIATTR_SPARSE_MMA_MASK
	.align		4
.L_8:
        /*0008*/ 	.byte	0x03, 0x50
        /*000a*/ 	.short	0x0000


	//----- nvinfo : EIATTR_MAXREG_COUNT
	.align		4
        /*000c*/ 	.byte	0x03, 0x1b
        /*000e*/ 	.short	0x00ff


	//----- nvinfo : EIATTR_EXTERNS
	.align		4
        /*0010*/ 	.byte	0x04, 0x0f
        /*0012*/ 	.short	(.L_10 - .L_9)


	//   ....[0]....
	.align		4
.L_9:
        /*0014*/ 	.word	index@(vprintf)


	//----- nvinfo : EIATTR_MERCURY_ISA_VERSION
	.align		4
.L_10:
        /*0018*/ 	.byte	0x03, 0x5f
        /*001a*/ 	.short	0x0101


	//----- nvinfo : EIATTR_VRC_CTA_INIT_COUNT
	.align		4
        /*001c*/ 	.byte	0x02, 0x4a
	.zero		1
	.zero		1


	//----- nvinfo : EIATTR_SYSCALL_OFFSETS
	.align		4
        /*0020*/ 	.byte	0x04, 0x46
        /*0022*/ 	.short	(.L_12 - .L_11)


	//   ....[0]....
.L_11:
        /*0024*/ 	.word	0x00000080


	//----- nvinfo : EIATTR_EXIT_INSTR_OFFSETS
	.align		4
.L_12:
        /*0028*/ 	.byte	0x04, 0x1c
        /*002a*/ 	.short	(.L_14 - .L_13)


	//   ....[0]....
.L_13:
        /*002c*/ 	.word	0x00000090


	//----- nvinfo : EIATTR_SW_WAR
	.align		4
.L_14:
        /*0030*/ 	.byte	0x04, 0x36
        /*0032*/ 	.short	(.L_16 - .L_15)
.L_15:
        /*0034*/ 	.word	0x00000008
.L_16:


//--------------------- .nv.callgraph             --------------------------
	.section	.nv.callgraph,"",@"SHT_CUDA_CALLGRAPH"
	.align	4
	.sectionentsize	8
	.align		4
        /*0000*/ 	.word	0x00000000
	.align		4
        /*0004*/ 	.word	0xffffffff
	.align		4
        /*0008*/ 	.word	index@(_Z5hellov)
	.align		4
        /*000c*/ 	.word	index@(vprintf)
	.align		4
        /*0010*/ 	.word	0x00000000
	.align		4
        /*0014*/ 	.word	0xfffffffe
	.align		4
        /*0018*/ 	.word	0x00000000
	.align		4
        /*001c*/ 	.word	0xfffffffd
	.align		4
        /*0020*/ 	.word	0x00000000
	.align		4
        /*0024*/ 	.word	0xfffffffc


//--------------------- .nv.constant4             --------------------------
	.section	.nv.constant4,"a",@progbits
	.align	8
	.align		8
.nv.constant4:
        /*0000*/ 	.dword	vprintf
	.align		8
        /*0008*/ 	.dword	$str


//--------------------- .text._Z5hellov           --------------------------
	.section	.text._Z5hellov,"ax",@progbits
	.align	128
        .global         _Z5hellov
        .type           _Z5hellov,@function
        .size           _Z5hellov,(.L_x_2 - _Z5hellov)
        .other          _Z5hellov,@"STO_CUDA_ENTRY STV_DEFAULT"
_Z5hellov:
.text._Z5hellov:
[----:B------:R-:W0:Y:S01]  /*0000*/  LDC R1, c[0x0][0x37c] ;  /* 0x0000df00ff017b82 */ /* 0x000e220000000800 */
[----:B------:R-:W-:Y:S01]  /*0010*/  MOV R0, 0x0 ;  /* 0x0000000000007802 */ /* 0x000fe20000000f00 */
[----:B------:R-:W1:Y:S01]  /*0020*/  LDCU.64 UR4, c[0x4][0x8] ;  /* 0x01000100ff0477ac */ /* 0x000e620008000a00 */
[----:B------:R-:W-:-:S05]  /*0030*/  CS2R R6, SRZ ;  /* 0x0000000000067805 */ /* 0x000fca000001ff00 */
[----:B------:R2:W3:Y:S01]  /*0040*/  LDC.64 R2, c[0x4][R0] ;  /* 0x0100000000027b82 */ /* 0x0004e20000000a00 */
[----:B-1----:R-:W-:Y:S02]  /*0050*/  IMAD.U32 R4, RZ, RZ, UR4 ;  /* 0x00000004ff047e24 */ /* 0x002fe4000f8e00ff */
[----:B--2---:R-:W-:-:S07]  /*0060*/  IMAD.U32 R5, RZ, RZ, UR5 ;  /* 0x00000005ff057e24 */ /* 0x004fce000f8e00ff */
[----:B------:R-:W-:-:S07]  /*0070*/  LEPC R20, `(.L_x_0) ;  /* 0x000000001014794e */ /* 0x000fce0000000000 */
[----:B0--3--:R-:W-:Y:S05]  /*0080*/  CALL.ABS.NOINC R2 ;  /* 0x0000000002007343 */ /* 0x009fea0003c00000 */
.L_x_0:
[----:B------:R-:W-:Y:S05]  /*0090*/  EXIT ;  /* 0x000000000000794d */ /* 0x000fea0003800000 */
.L_x_1:
[----:B------:R-:W-:-:S00]  /*00a0*/  BRA `(.L_x_1) ;  /* 0xfffffffc00fc7947 */ /* 0x000fc0000383ffff */
[----:B------:R-:W-:-:S00]  /*00b0*/  NOP ;  /* 0x0000000000007918 */ /* 0x000fc00000000000 */
        /* <DEDUP_REMOVED lines=12> */
.L_x_2:


//--------------------- .nv.global.init           --------------------------
	.section	.nv.global.init,"aw",@progbits
.nv.global.init:
	.type		$str,@object
	.size		$str,(.L_0 - $str)
$str:
        /*0000*/ 	.byte	0x49, 0x20, 0x61, 0x6d, 0x20, 0x73, 0x6f, 0x20, 0x63, 0x6f, 0x6f, 0x6c, 0x21, 0x20, 0x49, 0x20
        /*0010*/ 	.byte	0x63, 0x61, 0x6e, 0x20, 0x63, 0x6f, 0x64, 0x65, 0x20, 0x47, 0x50, 0x55, 0x21, 0x20, 0x0a, 0x00
.L_0:


//--------------------- .nv.shared.reserved.0     --------------------------
	.section	.nv.shared.reserved.0,"aw",@nobits
	.weak		__nv_reservedSMEM_offset_0_alias
	.size		__nv_reservedSMEM_offset_0_alias, 0, 64
	.other		__nv_reservedSMEM_offset_0_alias,@"STO_CUDA_RESERVED_SHARED STV_DEFAULT"
__nv_reservedSMEM_offset_0_alias:
	.zero		0
	.zero		64


//--------------------- .nv.constant0._Z5hellov   --------------------------
	.section	.nv.constant0._Z5hellov,"a",@progbits
	.sectionflags	@""
	.align	4
.nv.constant0._Z5hellov:
	.zero		896


//--------------------- SYMBOLS --------------------------

	.type		.nv.reservedSmem.offset0,@object
	.size		.nv.reservedSmem.offset0,0x4
	.type		vprintf,@function
